//
// Generated by NVIDIA NVVM Compiler
//
// Compiler Build ID: CL-36424714
// Cuda compilation tools, release 13.0, V13.0.88
// Based on NVVM 20.0.0
//

.version 9.0
.target sm_100
.address_size 64

	// .globl	_Z10ConvKernelPKfPfmm
.const .align 4 .b8 cKernel[32768];
.extern .shared .align 16 .b8 block_shared_A[];

.visible .entry _Z10ConvKernelPKfPfmm(
	.param .u64 .ptr .align 1 _Z10ConvKernelPKfPfmm_param_0,
	.param .u64 .ptr .align 1 _Z10ConvKernelPKfPfmm_param_1,
	.param .u64 _Z10ConvKernelPKfPfmm_param_2,
	.param .u64 _Z10ConvKernelPKfPfmm_param_3
)
{
	.reg .pred 	%p<26>;
	.reg .b32 	%r<46>;
	.reg .b32 	%f<67>;
	.reg .b64 	%rd<55>;

	ld.param.u64 	%rd14, [_Z10ConvKernelPKfPfmm_param_0];
	ld.param.u64 	%rd15, [_Z10ConvKernelPKfPfmm_param_1];
	ld.param.u64 	%rd16, [_Z10ConvKernelPKfPfmm_param_2];
	ld.param.u64 	%rd17, [_Z10ConvKernelPKfPfmm_param_3];
	mov.u32 	%r1, %tid.x;
	mov.u32 	%r22, %ctaid.x;
	mov.u32 	%r2, %ntid.x;
	mul.lo.s32 	%r3, %r22, %r2;
	add.s64 	%rd18, %rd17, -1;
	shr.u64 	%rd19, %rd18, 1;
	cvt.u32.u64 	%r23, %rd19;
	cvt.u32.u64 	%r24, %rd17;
	add.s32 	%r25, %r2, %r24;
	add.s32 	%r4, %r25, -1;
	sub.s32 	%r5, %r3, %r23;
	shr.s32 	%r26, %r4, 31;
	shr.u32 	%r27, %r26, 30;
	add.s32 	%r28, %r4, %r27;
	and.b32  	%r6, %r28, -4;
	shl.b32 	%r7, %r1, 2;
	setp.ge.s32 	%p1, %r7, %r6;
	@%p1 bra 	$L__BB0_11;
	shl.b32 	%r8, %r2, 2;
	mov.u32 	%r43, %r7;
$L__BB0_2:
	add.s32 	%r10, %r43, %r5;
	setp.lt.s32 	%p2, %r10, 0;
	cvt.s64.s32 	%rd20, %r10;
	setp.le.u64 	%p3, %rd16, %rd20;
	add.s32 	%r11, %r10, 1;
	add.s32 	%r12, %r10, 2;
	add.s32 	%r13, %r10, 3;
	mov.f32 	%f57, 0f00000000;
	or.pred  	%p4, %p2, %p3;
	@%p4 bra 	$L__BB0_4;
	mul.wide.u32 	%rd22, %r10, 4;
	add.s64 	%rd21, %rd14, %rd22;
	// begin inline asm
	ld.global.nc.f32 %f57, [%rd21];
	// end inline asm
$L__BB0_4:
	cvt.s64.s32 	%rd23, %r11;
	setp.le.u64 	%p5, %rd16, %rd23;
	setp.lt.s32 	%p6, %r10, -1;
	mov.f32 	%f58, 0f00000000;
	or.pred  	%p7, %p6, %p5;
	@%p7 bra 	$L__BB0_6;
	mul.wide.u32 	%rd25, %r11, 4;
	add.s64 	%rd24, %rd14, %rd25;
	// begin inline asm
	ld.global.nc.f32 %f58, [%rd24];
	// end inline asm
$L__BB0_6:
	cvt.s64.s32 	%rd26, %r12;
	setp.le.u64 	%p8, %rd16, %rd26;
	setp.lt.s32 	%p9, %r10, -2;
	mov.f32 	%f59, 0f00000000;
	or.pred  	%p10, %p9, %p8;
	@%p10 bra 	$L__BB0_8;
	mul.wide.u32 	%rd28, %r12, 4;
	add.s64 	%rd27, %rd14, %rd28;
	// begin inline asm
	ld.global.nc.f32 %f59, [%rd27];
	// end inline asm
$L__BB0_8:
	cvt.s64.s32 	%rd29, %r13;
	setp.le.u64 	%p11, %rd16, %rd29;
	setp.lt.s32 	%p12, %r10, -3;
	mov.f32 	%f60, 0f00000000;
	or.pred  	%p13, %p12, %p11;
	@%p13 bra 	$L__BB0_10;
	mul.wide.u32 	%rd31, %r13, 4;
	add.s64 	%rd30, %rd14, %rd31;
	// begin inline asm
	ld.global.nc.f32 %f60, [%rd30];
	// end inline asm
$L__BB0_10:
	shl.b32 	%r29, %r43, 2;
	mov.u32 	%r30, block_shared_A;
	add.s32 	%r31, %r30, %r29;
	st.shared.v4.f32 	[%r31], {%f57, %f58, %f59, %f60};
	add.s32 	%r43, %r43, %r8;
	setp.lt.s32 	%p14, %r43, %r6;
	@%p14 bra 	$L__BB0_2;
$L__BB0_11:
	add.s32 	%r44, %r6, %r1;
	setp.ge.s32 	%p15, %r44, %r4;
	@%p15 bra 	$L__BB0_15;
$L__BB0_12:
	add.s32 	%r17, %r44, %r5;
	setp.lt.s32 	%p16, %r17, 0;
	cvt.s64.s32 	%rd32, %r17;
	setp.le.u64 	%p17, %rd16, %rd32;
	mov.f32 	%f61, 0f00000000;
	or.pred  	%p18, %p16, %p17;
	@%p18 bra 	$L__BB0_14;
	mul.wide.u32 	%rd34, %r17, 4;
	add.s64 	%rd33, %rd14, %rd34;
	// begin inline asm
	ld.global.nc.f32 %f61, [%rd33];
	// end inline asm
$L__BB0_14:
	shl.b32 	%r32, %r44, 2;
	mov.u32 	%r33, block_shared_A;
	add.s32 	%r34, %r33, %r32;
	st.shared.f32 	[%r34], %f61;
	add.s32 	%r44, %r44, %r2;
	setp.lt.s32 	%p19, %r44, %r4;
	@%p19 bra 	$L__BB0_12;
$L__BB0_15:
	bar.sync 	0;
	add.s32 	%r35, %r3, %r1;
	cvt.s64.s32 	%rd1, %r35;
	setp.le.u64 	%p20, %rd16, %rd1;
	@%p20 bra 	$L__BB0_24;
	setp.eq.s64 	%p21, %rd17, 0;
	mov.f32 	%f66, 0f00000000;
	@%p21 bra 	$L__BB0_23;
	and.b64  	%rd53, %rd17, 7;
	setp.lt.u64 	%p22, %rd17, 8;
	mov.f32 	%f66, 0f00000000;
	mov.b64 	%rd54, 0;
	@%p22 bra 	$L__BB0_20;
	and.b64  	%rd54, %rd17, -8;
	neg.s64 	%rd4, %rd54;
	mov.u32 	%r36, block_shared_A;
	add.s32 	%r37, %r7, %r36;
	add.s32 	%r45, %r37, 16;
	mov.f32 	%f66, 0f00000000;
	mov.b64 	%rd51, 0;
	mov.u64 	%rd36, cKernel;
	mov.u64 	%rd50, %rd36;
$L__BB0_19:
	.pragma "nounroll";
	ld.shared.f32 	%f32, [%r45+-16];
	ld.const.f32 	%f33, [%rd50];
	fma.rn.f32 	%f34, %f32, %f33, %f66;
	ld.shared.f32 	%f35, [%r45+-12];
	shl.b64 	%rd38, %rd51, 2;
	and.b64  	%rd39, %rd38, 17179869152;
	add.s64 	%rd41, %rd36, %rd39;
	ld.const.f32 	%f36, [%rd41+4];
	fma.rn.f32 	%f37, %f35, %f36, %f34;
	ld.shared.f32 	%f38, [%r45+-8];
	ld.const.f32 	%f39, [%rd41+8];
	fma.rn.f32 	%f40, %f38, %f39, %f37;
	ld.shared.f32 	%f41, [%r45+-4];
	ld.const.f32 	%f42, [%rd41+12];
	fma.rn.f32 	%f43, %f41, %f42, %f40;
	ld.shared.f32 	%f44, [%r45];
	ld.const.f32 	%f45, [%rd41+16];
	fma.rn.f32 	%f46, %f44, %f45, %f43;
	ld.shared.f32 	%f47, [%r45+4];
	ld.const.f32 	%f48, [%rd41+20];
	fma.rn.f32 	%f49, %f47, %f48, %f46;
	ld.shared.f32 	%f50, [%r45+8];
	ld.const.f32 	%f51, [%rd41+24];
	fma.rn.f32 	%f52, %f50, %f51, %f49;
	ld.shared.f32 	%f53, [%r45+12];
	ld.const.f32 	%f54, [%rd41+28];
	fma.rn.f32 	%f66, %f53, %f54, %f52;
	add.s64 	%rd51, %rd51, 8;
	add.s64 	%rd42, %rd4, %rd51;
	add.s64 	%rd50, %rd50, 32;
	add.s32 	%r45, %r45, 32;
	setp.ne.s64 	%p23, %rd42, 0;
	@%p23 bra 	$L__BB0_19;
$L__BB0_20:
	setp.eq.s64 	%p24, %rd53, 0;
	@%p24 bra 	$L__BB0_23;
	mov.u32 	%r41, block_shared_A;
	mov.u64 	%rd44, cKernel;
$L__BB0_22:
	.pragma "nounroll";
	cvt.u32.u64 	%r38, %rd54;
	add.s32 	%r39, %r1, %r38;
	shl.b32 	%r40, %r39, 2;
	add.s32 	%r42, %r41, %r40;
	ld.shared.f32 	%f55, [%r42];
	shl.b64 	%rd43, %rd54, 2;
	add.s64 	%rd45, %rd44, %rd43;
	ld.const.f32 	%f56, [%rd45];
	fma.rn.f32 	%f66, %f55, %f56, %f66;
	add.s64 	%rd46, %rd54, 1;
	and.b64  	%rd54, %rd46, 4294967295;
	add.s64 	%rd53, %rd53, -1;
	setp.ne.s64 	%p25, %rd53, 0;
	@%p25 bra 	$L__BB0_22;
$L__BB0_23:
	cvta.to.global.u64 	%rd47, %rd15;
	shl.b64 	%rd48, %rd1, 2;
	add.s64 	%rd49, %rd47, %rd48;
	st.global.f32 	[%rd49], %f66;
$L__BB0_24:
	ret;

}


// ===== COMPILED SASS (sm_100) =====

	.target	sm_100

	.elftype	@"ET_EXEC"


//--------------------- .note.nv.tkinfo           --------------------------
	.section	.note.nv.tkinfo,"",@"SHT_NOTE"
	.sectionflags	@"SHF_NOTE_NV_TKINFO"
	.tkinfo
        /*0018*/ 	.word	0x00000002
        /*0030*/ 	.string	""
        /*0030*/ 	.string	"ptxas"
        /*0030*/ 	.string	"Cuda compilation tools, release 13.0, V13.0.88"
        /*0030*/ 	.string	"Build cuda_13.0.r13.0/compiler.36424714_0"
        /*0030*/ 	.string	"-arch sm_100 -m 64 "



//--------------------- .note.nv.cuinfo           --------------------------
	.section	.note.nv.cuinfo,"",@"SHT_NOTE"
	.sectionflags	@"SHF_NOTE_NV_CUINFO"
        /*0018*/ 	.short	0x0002
        /*001a*/ 	.short	0x0064
        /*001c*/ 	.short	0x0082
	.zero		2


//--------------------- .nv.info                  --------------------------
	.section	.nv.info,"",@"SHT_CUDA_INFO"
	.align	4


	//----- nvinfo : EIATTR_REGCOUNT
	.align		4
        /*0000*/ 	.byte	0x04, 0x2f
        /*0002*/ 	.short	(.L_2 - .L_1)
	.align		4
.L_1:
        /*0004*/ 	.word	index@(_Z10ConvKernelPKfPfmm)
        /*0008*/ 	.word	0x0000001c


	//----- nvinfo : EIATTR_FRAME_SIZE
	.align		4
.L_2:
        /*000c*/ 	.byte	0x04, 0x11
        /*000e*/ 	.short	(.L_4 - .L_3)
	.align		4
.L_3:
        /*0010*/ 	.word	index@(_Z10ConvKernelPKfPfmm)
        /*0014*/ 	.word	0x00000000


	//----- nvinfo : EIATTR_MIN_STACK_SIZE
	.align		4
.L_4:
        /*0018*/ 	.byte	0x04, 0x12
        /*001a*/ 	.short	(.L_6 - .L_5)
	.align		4
.L_5:
        /*001c*/ 	.word	index@(_Z10ConvKernelPKfPfmm)
        /*0020*/ 	.word	0x00000000
.L_6:


//--------------------- .nv.compat                --------------------------
	.section	.nv.compat,"",@"SHT_CUDA_COMPAT_INFO"
	.align	4
        /*0000*/ 	.byte	0x02, 0x09, 0x00, 0x00, 0x02, 0x02, 0x01, 0x00, 0x02, 0x05, 0x05, 0x00, 0x03, 0x07, 0x01, 0x01
        /*0010*/ 	.byte	0x02, 0x03, 0x00, 0x00, 0x02, 0x06, 0x01, 0x00, 0x04, 0x0b, 0x08, 0x00, 0x09, 0x00, 0x00, 0x00
        /*0020*/ 	.byte	0x00, 0x00, 0x00, 0x00


//--------------------- .nv.info._Z10ConvKernelPKfPfmm --------------------------
	.section	.nv.info._Z10ConvKernelPKfPfmm,"",@"SHT_CUDA_INFO"
	.sectionflags	@""
	.align	4


	//----- nvinfo : EIATTR_CUDA_API_VERSION
	.align		4
        /*0000*/ 	.byte	0x04, 0x37
        /*0002*/ 	.short	(.L_8 - .L_7)
.L_7:
        /*0004*/ 	.word	0x00000082


	//----- nvinfo : EIATTR_KPARAM_INFO
	.align		4
.L_8:
        /*0008*/ 	.byte	0x04, 0x17
        /*000a*/ 	.short	(.L_10 - .L_9)
.L_9:
        /*000c*/ 	.word	0x00000000
        /*0010*/ 	.short	0x0003
        /*0012*/ 	.short	0x0018
        /*0014*/ 	.byte	0x00, 0xf0, 0x21, 0x00


	//----- nvinfo : EIATTR_KPARAM_INFO
	.align		4
.L_10:
        /*0018*/ 	.byte	0x04, 0x17
        /*001a*/ 	.short	(.L_12 - .L_11)
.L_11:
        /*001c*/ 	.word	0x00000000
        /*0020*/ 	.short	0x0002
        /*0022*/ 	.short	0x0010
        /*0024*/ 	.byte	0x00, 0xf0, 0x21, 0x00


	//----- nvinfo : EIATTR_KPARAM_INFO
	.align		4
.L_12:
        /*0028*/ 	.byte	0x04, 0x17
        /*002a*/ 	.short	(.L_14 - .L_13)
.L_13:
        /*002c*/ 	.word	0x00000000
        /*0030*/ 	.short	0x0001
        /*0032*/ 	.short	0x0008
        /*0034*/ 	.byte	0x00, 0xf5, 0x21, 0x00


	//----- nvinfo : EIATTR_KPARAM_INFO
	.align		4
.L_14:
        /*0038*/ 	.byte	0x04, 0x17
        /*003a*/ 	.short	(.L_16 - .L_15)
.L_15:
        /*003c*/ 	.word	0x00000000
        /*0040*/ 	.short	0x0000
        /*0042*/ 	.short	0x0000
        /*0044*/ 	.byte	0x00, 0xf5, 0x21, 0x00


	//----- nvinfo : EIATTR_SPARSE_MMA_MASK
	.align		4
.L_16:
        /*0048*/ 	.byte	0x03, 0x50
        /*004a*/ 	.short	0x0000


	//----- nvinfo : EIATTR_MAXREG_COUNT
	.align		4
        /*004c*/ 	.byte	0x03, 0x1b
        /*004e*/ 	.short	0x00ff


	//----- nvinfo : EIATTR_NUM_BARRIERS
	.align		4
        /*0050*/ 	.byte	0x02, 0x4c
        /*0052*/ 	.byte	0x01
	.zero		1


	//----- nvinfo : EIATTR_MERCURY_ISA_VERSION
	.align		4
        /*0054*/ 	.byte	0x03, 0x5f
        /*0056*/ 	.short	0x0101


	//----- nvinfo : EIATTR_VRC_CTA_INIT_COUNT
	.align		4
        /*0058*/ 	.byte	0x02, 0x4a
	.zero		1
	.zero		1


	//----- nvinfo : EIATTR_EXIT_INSTR_OFFSETS
	.align		4
        /*005c*/ 	.byte	0x04, 0x1c
        /*005e*/ 	.short	(.L_18 - .L_17)


	//   ....[0]....
.L_17:
        /*0060*/ 	.word	0x00000600


	//   ....[1]....
        /*0064*/ 	.word	0x00000ac0


	//----- nvinfo : EIATTR_CRS_STACK_SIZE
	.align		4
.L_18:
        /*0068*/ 	.byte	0x04, 0x1e
        /*006a*/ 	.short	(.L_20 - .L_19)
.L_19:
        /*006c*/ 	.word	0x00000000


	//----- nvinfo : EIATTR_CBANK_PARAM_SIZE
	.align		4
.L_20:
        /*0070*/ 	.byte	0x03, 0x19
        /*0072*/ 	.short	0x0020


	//----- nvinfo : EIATTR_PARAM_CBANK
	.align		4
        /*0074*/ 	.byte	0x04, 0x0a
        /*0076*/ 	.short	(.L_22 - .L_21)
	.align		4
.L_21:
        /*0078*/ 	.word	index@(.nv.constant0._Z10ConvKernelPKfPfmm)
        /*007c*/ 	.short	0x0380
        /*007e*/ 	.short	0x0020


	//----- nvinfo : EIATTR_SW_WAR
	.align		4
.L_22:
        /*0080*/ 	.byte	0x04, 0x36
        /*0082*/ 	.short	(.L_24 - .L_23)
.L_23:
        /*0084*/ 	.word	0x00000008
.L_24:


//--------------------- .nv.callgraph             --------------------------
	.section	.nv.callgraph,"",@"SHT_CUDA_CALLGRAPH"
	.align	4
	.sectionentsize	8
	.align		4
        /*0000*/ 	.word	0x00000000
	.align		4
        /*0004*/ 	.word	0xffffffff
	.align		4
        /*0008*/ 	.word	0x00000000
	.align		4
        /*000c*/ 	.word	0xfffffffe
	.align		4
        /*0010*/ 	.word	0x00000000
	.align		4
        /*0014*/ 	.word	0xfffffffd
	.align		4
        /*0018*/ 	.word	0x00000000
	.align		4
        /*001c*/ 	.word	0xfffffffc


//--------------------- .nv.constant3             --------------------------
	.section	.nv.constant3,"a",@progbits
	.align	4
.nv.constant3:
	.type		cKernel,@object
	.size		cKernel,(.L_0 - cKernel)
cKernel:
	.zero		32768
.L_0:


//--------------------- .text._Z10ConvKernelPKfPfmm --------------------------
	.section	.text._Z10ConvKernelPKfPfmm,"ax",@progbits
	.align	128
        .global         _Z10ConvKernelPKfPfmm
        .type           _Z10ConvKernelPKfPfmm,@function
        .size           _Z10ConvKernelPKfPfmm,(.L_x_13 - _Z10ConvKernelPKfPfmm)
        .other          _Z10ConvKernelPKfPfmm,@"STO_CUDA_ENTRY STV_DEFAULT"
_Z10ConvKernelPKfPfmm:
.text._Z10ConvKernelPKfPfmm:
[----:B------:R-:W-:Y:S08]  /*0000*/  LDC R1, c[0x0][0x37c] ;  /* 0x0000df00ff017b82 */ /* 0x000ff00000000800 */
[----:B------:R-:W0:Y:S01]  /*0010*/  LDC R15, c[0x0][0x360] ;  /* 0x0000d800ff0f7b82 */ /* 0x000e220000000800 */
[----:B------:R-:W1:Y:S01]  /*0020*/  S2R R0, SR_TID.X ;  /* 0x0000000000007919 */ /* 0x000e620000002100 */
[----:B------:R-:W2:Y:S01]  /*0030*/  LDCU.64 UR6, c[0x0][0x390] ;  /* 0x00007200ff0677ac */ /* 0x000ea20008000a00 */
[----:B------:R-:W-:Y:S01]  /*0040*/  BSSY.RECONVERGENT B0, `(.L_x_0) ;  /* 0x000003e000007945 */ /* 0x000fe20003800200 */
[----:B------:R-:W3:Y:S04]  /*0050*/  LDCU.64 UR18, c[0x0][0x358] ;  /* 0x00006b00ff1277ac */ /* 0x000ee80008000a00 */
[----:B------:R-:W0:Y:S08]  /*0060*/  LDC.64 R4, c[0x0][0x398] ;  /* 0x0000e600ff047b82 */ /* 0x000e300000000a00 */
[----:B------:R-:W4:Y:S01]  /*0070*/  S2UR UR4, SR_CTAID.X ;  /* 0x00000000000479c3 */ /* 0x000f220000002500 */
[----:B0-----:R-:W-:Y:S01]  /*0080*/  IADD3 R14, PT, PT, R15, -0x1, R4 ;  /* 0xffffffff0f0e7810 */ /* 0x001fe20007ffe004 */
[----:B-1----:R-:W-:Y:S01]  /*0090*/  IMAD.SHL.U32 R16, R0, 0x4, RZ ;  /* 0x0000000400107824 */ /* 0x002fe200078e00ff */
[----:B------:R-:W-:-:S02]  /*00a0*/  IADD3 R18, P0, PT, R4, -0x1, RZ ;  /* 0xffffffff04127810 */ /* 0x000fc40007f1e0ff */
[----:B------:R-:W-:-:S04]  /*00b0*/  SHF.R.S32.HI R3, RZ, 0x1f, R14 ;  /* 0x0000001fff037819 */ /* 0x000fc8000001140e */
[----:B------:R-:W-:Y:S01]  /*00c0*/  LEA.HI R3, R3, R14, RZ, 0x2 ;  /* 0x0000000e03037211 */ /* 0x000fe200078f10ff */
[----:B----4-:R-:W-:Y:S01]  /*00d0*/  IMAD R21, R15, UR4, RZ ;  /* 0x000000040f157c24 */ /* 0x010fe2000f8e02ff */
[----:B------:R-:W0:Y:S02]  /*00e0*/  LDCU.64 UR4, c[0x0][0x390] ;  /* 0x00007200ff0477ac */ /* 0x000e240008000a00 */
[----:B------:R-:W-:Y:S02]  /*00f0*/  LOP3.LUT R17, R3, 0xfffffffc, RZ, 0xc0, !PT ;  /* 0xfffffffc03117812 */ /* 0x000fe400078ec0ff */
[----:B------:R-:W-:Y:S02]  /*0100*/  IADD3.X R3, PT, PT, R5, -0x1, RZ, P0, !PT ;  /* 0xffffffff05037810 */ /* 0x000fe400007fe4ff */
[----:B------:R-:W-:Y:S01]  /*0110*/  ISETP.GE.AND P0, PT, R16, R17, PT ;  /* 0x000000111000720c */ /* 0x000fe20003f06270 */
[----:B------:R-:W-:Y:S01]  /*0120*/  IMAD.IADD R19, R17, 0x1, R0 ;  /* 0x0000000111137824 */ /* 0x000fe200078e0200 */
[----:B------:R-:W-:-:S04]  /*0130*/  SHF.R.U64 R18, R18, 0x1, R3 ;  /* 0x0000000112127819 */ /* 0x000fc80000001203 */
[----:B------:R-:W-:Y:S01]  /*0140*/  ISETP.GE.AND P4, PT, R19, R14, PT ;  /* 0x0000000e1300720c */ /* 0x000fe20003f86270 */
[----:B------:R-:W-:-:S06]  /*0150*/  IMAD.IADD R18, R21, 0x1, -R18 ;  /* 0x0000000115127824 */ /* 0x000fcc00078e0a12 */
[----:B0-23--:R-:W-:Y:S06]  /*0160*/  @P0 BRA `(.L_x_1) ;  /* 0x0000000000ac0947 */ /* 0x00dfec0003800000 */
[----:B------:R-:W0:Y:S01]  /*0170*/  S2R R3, SR_CgaCtaId ;  /* 0x0000000000037919 */ /* 0x000e220000008800 */
[----:B------:R-:W-:Y:S01]  /*0180*/  MOV R20, 0x400 ;  /* 0x0000040000147802 */ /* 0x000fe20000000f00 */
[----:B------:R-:W-:-:S03]  /*0190*/  IMAD.MOV.U32 R22, RZ, RZ, R16 ;  /* 0x000000ffff167224 */ /* 0x000fc600078e0010 */
[----:B0-----:R-:W-:-:S07]  /*01a0*/  LEA R20, R3, R20, 0x18 ;  /* 0x0000001403147211 */ /* 0x001fce00078ec0ff */
.L_x_2:
[----:B0-----:R-:W-:-:S04]  /*01b0*/  IMAD.IADD R7, R18, 0x1, R22 ;  /* 0x0000000112077824 */ /* 0x001fc800078e0216 */
[C---:B------:R-:W-:Y:S01]  /*01c0*/  VIADD R5, R7.reuse, 0x3 ;  /* 0x0000000307057836 */ /* 0x040fe20000000000 */
[C---:B------:R-:W-:Y:S01]  /*01d0*/  ISETP.GE.U32.AND P1, PT, R7.reuse, UR4, PT ;  /* 0x0000000407007c0c */ /* 0x040fe2000bf26070 */
[C---:B------:R-:W-:Y:S01]  /*01e0*/  VIADD R23, R7.reuse, 0x1 ;  /* 0x0000000107177836 */ /* 0x040fe20000000000 */
[----:B------:R-:W-:Y:S01]  /*01f0*/  SHF.R.S32.HI R2, RZ, 0x1f, R7 ;  /* 0x0000001fff027819 */ /* 0x000fe20000011407 */
[----:B------:R-:W-:Y:S01]  /*0200*/  VIADD R25, R7, 0x2 ;  /* 0x0000000207197836 */ /* 0x000fe20000000000 */
[----:B------:R-:W-:Y:S02]  /*0210*/  ISETP.GE.U32.AND P0, PT, R5, UR4, PT ;  /* 0x0000000405007c0c */ /* 0x000fe4000bf06070 */
[----:B------:R-:W-:Y:S02]  /*0220*/  SHF.R.S32.HI R6, RZ, 0x1f, R5 ;  /* 0x0000001fff067819 */ /* 0x000fe40000011405 */
[----:B------:R-:W-:Y:S02]  /*0230*/  ISETP.GE.U32.AND P3, PT, R23, UR4, PT ;  /* 0x0000000417007c0c */ /* 0x000fe4000bf66070 */
[----:B------:R-:W-:-:S02]  /*0240*/  ISETP.GE.U32.AND P2, PT, R25, UR4, PT ;  /* 0x0000000419007c0c */ /* 0x000fc4000bf46070 */
[----:B------:R-:W-:Y:S02]  /*0250*/  SHF.R.S32.HI R3, RZ, 0x1f, R23 ;  /* 0x0000001fff037819 */ /* 0x000fe40000011417 */
[----:B------:R-:W-:Y:S02]  /*0260*/  SHF.R.S32.HI R4, RZ, 0x1f, R25 ;  /* 0x0000001fff047819 */ /* 0x000fe40000011419 */
[----:B------:R-:W-:Y:S02]  /*0270*/  ISETP.GE.U32.AND.EX P1, PT, R2, UR5, PT, P1 ;  /* 0x0000000502007c0c */ /* 0x000fe4000bf26110 */
[----:B------:R-:W-:Y:S02]  /*0280*/  ISETP.GE.U32.AND.EX P0, PT, R6, UR5, PT, P0 ;  /* 0x0000000506007c0c */ /* 0x000fe4000bf06100 */
[----:B------:R-:W-:Y:S02]  /*0290*/  ISETP.GE.U32.AND.EX P3, PT, R3, UR5, PT, P3 ;  /* 0x0000000503007c0c */ /* 0x000fe4000bf66130 */
[----:B------:R-:W-:-:S02]  /*02a0*/  ISETP.GE.U32.AND.EX P2, PT, R4, UR5, PT, P2 ;  /* 0x0000000504007c0c */ /* 0x000fc4000bf46120 */
[C---:B------:R-:W-:Y:S02]  /*02b0*/  ISETP.LT.OR P1, PT, R7.reuse, RZ, P1 ;  /* 0x000000ff0700720c */ /* 0x040fe40000f21670 */
[C---:B------:R-:W-:Y:S02]  /*02c0*/  ISETP.LT.OR P0, PT, R7.reuse, -0x3, P0 ;  /* 0xfffffffd0700780c */ /* 0x040fe40000701670 */
[C---:B------:R-:W-:Y:S02]  /*02d0*/  ISETP.LT.OR P3, PT, R7.reuse, -0x1, P3 ;  /* 0xffffffff0700780c */ /* 0x040fe40001f61670 */
[----:B------:R-:W-:-:S07]  /*02e0*/  ISETP.LT.OR P2, PT, R7, -0x2, P2 ;  /* 0xfffffffe0700780c */ /* 0x000fce0001741670 */
[----:B------:R-:W0:Y:S08]  /*02f0*/  @!P1 LDC.64 R10, c[0x0][0x380] ;  /* 0x0000e000ff0a9b82 */ /* 0x000e300000000a00 */
[----:B------:R-:W1:Y:S08]  /*0300*/  @!P0 LDC.64 R12, c[0x0][0x380] ;  /* 0x0000e000ff0c8b82 */ /* 0x000e700000000a00 */
[----:B------:R-:W2:Y:S08]  /*0310*/  @!P3 LDC.64 R2, c[0x0][0x380] ;  /* 0x0000e000ff02bb82 */ /* 0x000eb00000000a00 */
[----:B------:R-:W3:Y:S01]  /*0320*/  @!P2 LDC.64 R8, c[0x0][0x380] ;  /* 0x0000e000ff08ab82 */ /* 0x000ee20000000a00 */
[----:B0-----:R-:W-:Y:S01]  /*0330*/  @!P1 IMAD.WIDE.U32 R10, R7, 0x4, R10 ;  /* 0x00000004070a9825 */ /* 0x001fe200078e000a */
[----:B------:R-:W-:-:S03]  /*0340*/  CS2R R6, SRZ ;  /* 0x0000000000067805 */ /* 0x000fc6000001ff00 */
[----:B-1----:R-:W-:Y:S01]  /*0350*/  @!P0 IMAD.WIDE.U32 R12, R5, 0x4, R12 ;  /* 0x00000004050c8825 */ /* 0x002fe200078e000c */
[----:B------:R-:W-:-:S04]  /*0360*/  CS2R R4, SRZ ;  /* 0x0000000000047805 */ /* 0x000fc8000001ff00 */
[----:B------:R-:W4:Y:S01]  /*0370*/  @!P0 LDG.E.CONSTANT R7, desc[UR18][R12.64] ;  /* 0x000000120c078981 */ /* 0x000f22000c1e9900 */
[----:B--2---:R-:W-:-:S03]  /*0380*/  @!P3 IMAD.WIDE.U32 R2, R23, 0x4, R2 ;  /* 0x000000041702b825 */ /* 0x004fc600078e0002 */
[----:B------:R-:W4:Y:S04]  /*0390*/  @!P1 LDG.E.CONSTANT R4, desc[UR18][R10.64] ;  /* 0x000000120a049981 */ /* 0x000f28000c1e9900 */
[----:B------:R-:W4:Y:S01]  /*03a0*/  @!P3 LDG.E.CONSTANT R5, desc[UR18][R2.64] ;  /* 0x000000120205b981 */ /* 0x000f22000c1e9900 */
[----:B---3--:R-:W-:-:S05]  /*03b0*/  @!P2 IMAD.WIDE.U32 R8, R25, 0x4, R8 ;  /* 0x000000041908a825 */ /* 0x008fca00078e0008 */
[----:B------:R-:W4:Y:S01]  /*03c0*/  @!P2 LDG.E.CONSTANT R6, desc[UR18][R8.64] ;  /* 0x000000120806a981 */ /* 0x000f22000c1e9900 */
[----:B------:R-:W-:Y:S02]  /*03d0*/  IMAD R23, R22, 0x4, R20 ;  /* 0x0000000416177824 */ /* 0x000fe400078e0214 */
[----:B------:R-:W-:-:S05]  /*03e0*/  IMAD R22, R15, 0x4, R22 ;  /* 0x000000040f167824 */ /* 0x000fca00078e0216 */
[----:B------:R-:W-:Y:S01]  /*03f0*/  ISETP.GE.AND P0, PT, R22, R17, PT ;  /* 0x000000111600720c */ /* 0x000fe20003f06270 */
[----:B----4-:R0:W-:-:S12]  /*0400*/  STS.128 [R23], R4 ;  /* 0x0000000417007388 */ /* 0x0101d80000000c00 */
[----:B------:R-:W-:Y:S05]  /*0410*/  @!P0 BRA `(.L_x_2) ;  /* 0xfffffffc00648947 */ /* 0x000fea000383ffff */
.L_x_1:
[----:B------:R-:W-:Y:S05]  /*0420*/  BSYNC.RECONVERGENT B0 ;  /* 0x0000000000007941 */ /* 0x000fea0003800200 */
.L_x_0:
[----:B------:R-:W-:Y:S04]  /*0430*/  BSSY.RECONVERGENT B0, `(.L_x_3) ;  /* 0x0000016000007945 */ /* 0x000fe80003800200 */
[----:B------:R-:W-:Y:S05]  /*0440*/  @P4 BRA `(.L_x_4) ;  /* 0x0000000000504947 */ /* 0x000fea0003800000 */
[----:B0-----:R-:W0:Y:S01]  /*0450*/  S2R R5, SR_CgaCtaId ;  /* 0x0000000000057919 */ /* 0x001e220000008800 */
[----:B------:R-:W1:Y:S01]  /*0460*/  LDC.64 R2, c[0x0][0x380] ;  /* 0x0000e000ff027b82 */ /* 0x000e620000000a00 */
[----:B------:R-:W-:-:S04]  /*0470*/  MOV R4, 0x400 ;  /* 0x0000040000047802 */ /* 0x000fc80000000f00 */
[----:B0-----:R-:W-:-:S07]  /*0480*/  LEA R6, R5, R4, 0x18 ;  /* 0x0000000405067211 */ /* 0x001fce00078ec0ff */
.L_x_7:
[----:B0-----:R-:W-:Y:S01]  /*0490*/  IMAD.IADD R5, R18, 0x1, R19 ;  /* 0x0000000112057824 */ /* 0x001fe200078e0213 */
[----:B------:R-:W-:Y:S01]  /*04a0*/  BSSY.RECONVERGENT B1, `(.L_x_5) ;  /* 0x000000a000017945 */ /* 0x000fe20003800200 */
[----:B------:R-:W-:-:S03]  /*04b0*/  IMAD R7, R19, 0x4, R6 ;  /* 0x0000000413077824 */ /* 0x000fc600078e0206 */
[----:B------:R-:W-:Y:S02]  /*04c0*/  ISETP.GE.U32.AND P0, PT, R5, UR6, PT ;  /* 0x0000000605007c0c */ /* 0x000fe4000bf06070 */
[----:B------:R-:W-:-:S04]  /*04d0*/  SHF.R.S32.HI R4, RZ, 0x1f, R5 ;  /* 0x0000001fff047819 */ /* 0x000fc80000011405 */
[----:B------:R-:W-:Y:S01]  /*04e0*/  ISETP.GE.U32.AND.EX P0, PT, R4, UR7, PT, P0 ;  /* 0x0000000704007c0c */ /* 0x000fe2000bf06100 */
[----:B------:R-:W-:-:S03]  /*04f0*/  IMAD.MOV.U32 R4, RZ, RZ, RZ ;  /* 0x000000ffff047224 */ /* 0x000fc600078e00ff */
[----:B------:R-:W-:-:S13]  /*0500*/  ISETP.LT.OR P0, PT, R5, RZ, P0 ;  /* 0x000000ff0500720c */ /* 0x000fda0000701670 */
[----:B------:R-:W-:Y:S05]  /*0510*/  @P0 BRA `(.L_x_6) ;  /* 0x0000000000080947 */ /* 0x000fea0003800000 */
[----:B-1----:R-:W-:-:S06]  /*0520*/  IMAD.WIDE.U32 R4, R5, 0x4, R2 ;  /* 0x0000000405047825 */ /* 0x002fcc00078e0002 */
[----:B------:R0:W5:Y:S02]  /*0530*/  LDG.E.CONSTANT R4, desc[UR18][R4.64] ;  /* 0x0000001204047981 */ /* 0x000164000c1e9900 */
.L_x_6:
[----:B------:R-:W-:Y:S05]  /*0540*/  BSYNC.RECONVERGENT B1 ;  /* 0x0000000000017941 */ /* 0x000fea0003800200 */
.L_x_5:
[----:B-----5:R2:W-:Y:S01]  /*0550*/  STS [R7], R4 ;  /* 0x0000000407007388 */ /* 0x0205e20000000800 */
[----:B------:R-:W-:-:S05]  /*0560*/  IMAD.IADD R19, R15, 0x1, R19 ;  /* 0x000000010f137824 */ /* 0x000fca00078e0213 */
[----:B------:R-:W-:-:S13]  /*0570*/  ISETP.GE.AND P0, PT, R19, R14, PT ;  /* 0x0000000e1300720c */ /* 0x000fda0003f06270 */
[----:B--2---:R-:W-:Y:S05]  /*0580*/  @!P0 BRA `(.L_x_7) ;  /* 0xfffffffc00c08947 */ /* 0x004fea000383ffff */
.L_x_4:
[----:B------:R-:W-:Y:S05]  /*0590*/  BSYNC.RECONVERGENT B0 ;  /* 0x0000000000007941 */ /* 0x000fea0003800200 */
.L_x_3:
[----:B------:R-:W2:Y:S01]  /*05a0*/  LDCU.64 UR4, c[0x0][0x390] ;  /* 0x00007200ff0477ac */ /* 0x000ea20008000a00 */
[----:B------:R-:W-:-:S05]  /*05b0*/  IMAD.IADD R21, R21, 0x1, R0 ;  /* 0x0000000115157824 */ /* 0x000fca00078e0200 */
[----:B0-----:R-:W-:Y:S01]  /*05c0*/  SHF.R.S32.HI R4, RZ, 0x1f, R21 ;  /* 0x0000001fff047819 */ /* 0x001fe20000011415 */
[----:B------:R-:W-:Y:S01]  /*05d0*/  BAR.SYNC.DEFER_BLOCKING 0x0 ;  /* 0x0000000000007b1d */ /* 0x000fe20000010000 */
[----:B--2---:R-:W-:-:S04]  /*05e0*/  ISETP.GE.U32.AND P0, PT, R21, UR4, PT ;  /* 0x0000000415007c0c */ /* 0x004fc8000bf06070 */
[----:B------:R-:W-:-:S13]  /*05f0*/  ISETP.GE.U32.AND.EX P0, PT, R4, UR5, PT, P0 ;  /* 0x0000000504007c0c */ /* 0x000fda000bf06100 */
[----:B------:R-:W-:Y:S05]  /*0600*/  @P0 EXIT ;  /* 0x000000000000094d */ /* 0x000fea0003800000 */
[----:B------:R-:W0:Y:S01]  /*0610*/  LDCU.64 UR12, c[0x0][0x398] ;  /* 0x00007300ff0c77ac */ /* 0x000e220008000a00 */
[----:B------:R-:W-:Y:S01]  /*0620*/  IMAD.MOV.U32 R5, RZ, RZ, RZ ;  /* 0x000000ffff057224 */ /* 0x000fe200078e00ff */
[----:B0-----:R-:W-:-:S04]  /*0630*/  UISETP.NE.U32.AND UP0, UPT, UR12, URZ, UPT ;  /* 0x000000ff0c00728c */ /* 0x001fc8000bf05070 */
[----:B------:R-:W-:-:S09]  /*0640*/  UISETP.NE.AND.EX UP0, UPT, UR13, URZ, UPT, UP0 ;  /* 0x000000ff0d00728c */ /* 0x000fd2000bf05300 */
[----:B------:R-:W-:Y:S05]  /*0650*/  BRA.U !UP0, `(.L_x_8) ;  /* 0x0000000508087547 */ /* 0x000fea000b800000 */
[----:B------:R-:W-:Y:S01]  /*0660*/  UISETP.GE.U32.AND UP1, UPT, UR12, 0x8, UPT ;  /* 0x000000080c00788c */ /* 0x000fe2000bf26070 */
[----:B------:R-:W-:Y:S01]  /*0670*/  IMAD.MOV.U32 R5, RZ, RZ, RZ ;  /* 0x000000ffff057224 */ /* 0x000fe200078e00ff */
[----:B------:R-:W-:Y:S02]  /*0680*/  ULOP3.LUT UR20, UR12, 0x7, URZ, 0xc0, !UPT ;  /* 0x000000070c147892 */ /* 0x000fe4000f8ec0ff */
[----:B------:R-:W-:Y:S02]  /*0690*/  UISETP.GE.U32.AND.EX UP1, UPT, UR13, URZ, UPT, UP1 ;  /* 0x000000ff0d00728c */ /* 0x000fe4000bf26110 */
[----:B------:R-:W-:Y:S01]  /*06a0*/  UISETP.NE.U32.AND UP0, UPT, UR20, URZ, UPT ;  /* 0x000000ff1400728c */ /* 0x000fe2000bf05070 */
[----:B------:R-:W-:Y:S01]  /*06b0*/  UMOV UR8, URZ ;  /* 0x000000ff00087c82 */ /* 0x000fe20008000000 */
[----:B------:R-:W-:Y:S02]  /*06c0*/  UMOV UR7, URZ ;  /* 0x000000ff00077c82 */ /* 0x000fe40008000000 */
[----:B------:R-:W-:-:S03]  /*06d0*/  UISETP.NE.AND.EX UP0, UPT, UR8, URZ, UPT, UP0 ;  /* 0x000000ff0800728c */ /* 0x000fc6000bf05300 */
[----:B------:R-:W-:Y:S08]  /*06e0*/  BRA.U !UP1, `(.L_x_9) ;  /* 0x0000000109a47547 */ /* 0x000ff0000b800000 */
[----:B-1----:R-:W0:Y:S01]  /*06f0*/  S2R R3, SR_CgaCtaId ;  /* 0x0000000000037919 */ /* 0x002e220000008800 */
[----:B------:R-:W-:Y:S01]  /*0700*/  MOV R2, 0x400 ;  /* 0x0000040000027802 */ /* 0x000fe20000000f00 */
[----:B------:R-:W-:Y:S01]  /*0710*/  IMAD.MOV.U32 R5, RZ, RZ, RZ ;  /* 0x000000ffff057224 */ /* 0x000fe200078e00ff */
[----:B------:R-:W-:Y:S01]  /*0720*/  ULOP3.LUT UR7, UR12, 0xfffffff8, URZ, 0xc0, !UPT ;  /* 0xfffffff80c077892 */ /* 0x000fe2000f8ec0ff */
[----:B------:R-:W-:Y:S01]  /*0730*/  UMOV UR5, URZ ;  /* 0x000000ff00057c82 */ /* 0x000fe20008000000 */
[----:B------:R-:W-:Y:S01]  /*0740*/  UMOV UR6, URZ ;  /* 0x000000ff00067c82 */ /* 0x000fe20008000000 */
[----:B------:R-:W-:Y:S01]  /*0750*/  UMOV UR4, URZ ;  /* 0x000000ff00047c82 */ /* 0x000fe20008000000 */
[----:B0-----:R-:W-:-:S04]  /*0760*/  LEA R3, R3, R2, 0x18 ;  /* 0x0000000203037211 */ /* 0x001fc800078ec0ff */
[----:B------:R-:W-:-:S07]  /*0770*/  IADD3 R16, PT, PT, R16, 0x10, R3 ;  /* 0x0000001010107810 */ /* 0x000fce0007ffe003 */
.L_x_10:
[----:B------:R-:W0:Y:S01]  /*0780*/  LDS R2, [R16+-0x10] ;  /* 0xfffff00010027984 */ /* 0x000e220000000800 */
[----:B------:R-:W-:Y:S01]  /*0790*/  USHF.L.U32 UR10, UR5, 0x2, URZ ;  /* 0x00000002050a7899 */ /* 0x000fe200080006ff */
[----:B------:R-:W0:Y:S02]  /*07a0*/  LDCU UR9, c[0x3][UR4] ;  /* 0x00c00000040977ac */ /* 0x000e240008000800 */
[----:B------:R-:W1:Y:S01]  /*07b0*/  LDS R3, [R16+-0xc] ;  /* 0xfffff40010037984 */ /* 0x000e620000000800 */
[----:B------:R-:W-:-:S03]  /*07c0*/  ULOP3.LUT UR10, UR10, 0xffffffe0, URZ, 0xc0, !UPT ;  /* 0xffffffe00a0a7892 */ /* 0x000fc6000f8ec0ff */
[----:B------:R-:W2:Y:S01]  /*07d0*/  LDS R7, [R16+-0x8] ;  /* 0xfffff80010077984 */ /* 0x000ea20000000800 */
[----:B------:R-:W-:Y:S02]  /*07e0*/  UIADD3 UR5, UP1, UPT, UR5, 0x8, URZ ;  /* 0x0000000805057890 */ /* 0x000fe4000ff3e0ff */
[----:B------:R-:W-:Y:S01]  /*07f0*/  UIADD3 UR4, UPT, UPT, UR4, 0x20, URZ ;  /* 0x0000002004047890 */ /* 0x000fe2000fffe0ff */
[----:B------:R-:W3:Y:S01]  /*0800*/  LDS R9, [R16+-0x4] ;  /* 0xfffffc0010097984 */ /* 0x000ee20000000800 */
[----:B------:R-:W-:-:S03]  /*0810*/  UIADD3.X UR6, UPT, UPT, URZ, UR6, URZ, UP1, !UPT ;  /* 0x00000006ff067290 */ /* 0x000fc60008ffe4ff */
[----:B------:R-:W4:Y:S01]  /*0820*/  LDS R11, [R16] ;  /* 0x00000000100b7984 */ /* 0x000f220000000800 */
[----:B------:R-:W1:Y:S03]  /*0830*/  LDCU UR11, c[0x3][UR10+0x4] ;  /* 0x00c000800a0b77ac */ /* 0x000e660008000800 */
[----:B------:R-:W5:Y:S01]  /*0840*/  LDS R13, [R16+0x4] ;  /* 0x00000400100d7984 */ /* 0x000f620000000800 */
[----:B------:R-:W2:Y:S03]  /*0850*/  LDCU.64 UR14, c[0x3][UR10+0x8] ;  /* 0x00c001000a0e77ac */ /* 0x000ea60008000a00 */
[----:B------:R-:W5:Y:S01]  /*0860*/  LDS R15, [R16+0x8] ;  /* 0x00000800100f7984 */ /* 0x000f620000000800 */
[----:B------:R-:W4:Y:S03]  /*0870*/  LDCU.64 UR16, c[0x3][UR10+0x10] ;  /* 0x00c002000a1077ac */ /* 0x000f260008000a00 */
[----:B------:R0:W5:Y:S02]  /*0880*/  LDS R17, [R16+0xc] ;  /* 0x00000c0010117984 */ /* 0x0001640000000800 */
[----:B0-----:R-:W-:-:S02]  /*0890*/  VIADD R16, R16, 0x20 ;  /* 0x0000002010107836 */ /* 0x001fc40000000000 */
[----:B------:R-:W-:Y:S01]  /*08a0*/  FFMA R2, R2, UR9, R5 ;  /* 0x0000000902027c23 */ /* 0x000fe20008000005 */
[----:B------:R-:W-:-:S03]  /*08b0*/  UIADD3 UR9, UP1, UPT, UR5, -UR7, URZ ;  /* 0x8000000705097290 */ /* 0x000fc6000ff3e0ff */
[----:B-1----:R-:W-:Y:S01]  /*08c0*/  FFMA R2, R3, UR11, R2 ;  /* 0x0000000b03027c23 */ /* 0x002fe20008000002 */
[----:B------:R-:W0:Y:S03]  /*08d0*/  LDCU.64 UR10, c[0x3][UR10+0x18] ;  /* 0x00c003000a0a77ac */ /* 0x000e260008000a00 */
[----:B--2---:R-:W-:Y:S01]  /*08e0*/  FFMA R2, R7, UR14, R2 ;  /* 0x0000000e07027c23 */ /* 0x004fe20008000002 */
[----:B------:R-:W-:Y:S02]  /*08f0*/  UIADD3.X UR12, UPT, UPT, UR6, ~UR13, URZ, UP1, !UPT ;  /* 0x8000000d060c7290 */ /* 0x000fe40008ffe4ff */
[----:B------:R-:W-:Y:S01]  /*0900*/  UISETP.NE.U32.AND UP1, UPT, UR9, URZ, UPT ;  /* 0x000000ff0900728c */ /* 0x000fe2000bf25070 */
[----:B---3--:R-:W-:-:S03]  /*0910*/  FFMA R2, R9, UR15, R2 ;  /* 0x0000000f09027c23 */ /* 0x008fc60008000002 */
[----:B------:R-:W-:Y:S01]  /*0920*/  UISETP.NE.AND.EX UP1, UPT, UR12, URZ, UPT, UP1 ;  /* 0x000000ff0c00728c */ /* 0x000fe2000bf25310 */
[----:B----4-:R-:W-:-:S04]  /*0930*/  FFMA R2, R11, UR16, R2 ;  /* 0x000000100b027c23 */ /* 0x010fc80008000002 */
[----:B-----5:R-:W-:-:S04]  /*0940*/  FFMA R2, R13, UR17, R2 ;  /* 0x000000110d027c23 */ /* 0x020fc80008000002 */
[----:B0-----:R-:W-:-:S04]  /*0950*/  FFMA R2, R15, UR10, R2 ;  /* 0x0000000a0f027c23 */ /* 0x001fc80008000002 */
[----:B------:R-:W-:Y:S01]  /*0960*/  FFMA R5, R17, UR11, R2 ;  /* 0x0000000b11057c23 */ /* 0x000fe20008000002 */
[----:B------:R-:W-:Y:S06]  /*0970*/  BRA.U UP1, `(.L_x_10) ;  /* 0xfffffffd01807547 */ /* 0x000fec000b83ffff */
.L_x_9:
[----:B------:R-:W-:Y:S05]  /*0980*/  BRA.U !UP0, `(.L_x_8) ;  /* 0x00000001083c7547 */ /* 0x000fea000b800000 */
[----:B------:R-:W0:Y:S01]  /*0990*/  S2UR UR5, SR_CgaCtaId ;  /* 0x00000000000579c3 */ /* 0x000e220000008800 */
[----:B------:R-:W-:Y:S02]  /*09a0*/  UMOV UR4, 0x400 ;  /* 0x0000040000047882 */ /* 0x000fe40000000000 */
[----:B0-----:R-:W-:-:S12]  /*09b0*/  ULEA UR5, UR5, UR4, 0x18 ;  /* 0x0000000405057291 */ /* 0x001fd8000f8ec0ff */
.L_x_11:
[----:B-1----:R-:W-:Y:S01]  /*09c0*/  VIADD R2, R0, UR7 ;  /* 0x0000000700027c36 */ /* 0x002fe20008000000 */
[----:B------:R-:W-:Y:S02]  /*09d0*/  USHF.L.U32 UR4, UR7, 0x2, URZ ;  /* 0x0000000207047899 */ /* 0x000fe400080006ff */
[----:B------:R-:W-:Y:S02]  /*09e0*/  UIADD3 UR20, UP0, UPT, UR20, -0x1, URZ ;  /* 0xffffffff14147890 */ /* 0x000fe4000ff1e0ff */
[----:B------:R-:W-:Y:S01]  /*09f0*/  LEA R2, R2, UR5, 0x2 ;  /* 0x0000000502027c11 */ /* 0x000fe2000f8e10ff */
[----:B------:R-:W-:Y:S02]  /*0a00*/  UIADD3 UR7, UPT, UPT, UR7, 0x1, URZ ;  /* 0x0000000107077890 */ /* 0x000fe4000fffe0ff */
[----:B------:R-:W-:Y:S02]  /*0a10*/  UIADD3.X UR8, UPT, UPT, UR8, -0x1, URZ, UP0, !UPT ;  /* 0xffffffff08087890 */ /* 0x000fe400087fe4ff */
[----:B------:R-:W-:Y:S01]  /*0a20*/  UISETP.NE.U32.AND UP0, UPT, UR20, URZ, UPT ;  /* 0x000000ff1400728c */ /* 0x000fe2000bf05070 */
[----:B------:R-:W0:Y:S02]  /*0a30*/  LDS R2, [R2] ;  /* 0x0000000002027984 */ /* 0x000e240000000800 */
[----:B------:R-:W0:Y:S01]  /*0a40*/  LDCU UR4, c[0x3][UR4] ;  /* 0x00c00000040477ac */ /* 0x000e220008000800 */
[----:B------:R-:W-:Y:S01]  /*0a50*/  UISETP.NE.AND.EX UP0, UPT, UR8, URZ, UPT, UP0 ;  /* 0x000000ff0800728c */ /* 0x000fe2000bf05300 */
[----:B0-----:R-:W-:-:S08]  /*0a60*/  FFMA R5, R2, UR4, R5 ;  /* 0x0000000402057c23 */ /* 0x001fd00008000005 */
[----:B------:R-:W-:Y:S05]  /*0a70*/  BRA.U UP0, `(.L_x_11) ;  /* 0xfffffffd00d07547 */ /* 0x000fea000b83ffff */
.L_x_8:
[----:B------:R-:W1:Y:S02]  /*0a80*/  LDCU.64 UR4, c[0x0][0x388] ;  /* 0x00007100ff0477ac */ /* 0x000e640008000a00 */
[----:B-1----:R-:W-:-:S04]  /*0a90*/  LEA R2, P0, R21, UR4, 0x2 ;  /* 0x0000000415027c11 */ /* 0x002fc8000f8010ff */
[----:B------:R-:W-:-:S05]  /*0aa0*/  LEA.HI.X R3, R21, UR5, R4, 0x2, P0 ;  /* 0x0000000515037c11 */ /* 0x000fca00080f1404 */
[----:B------:R-:W-:Y:S01]  /*0ab0*/  STG.E desc[UR18][R2.64], R5 ;  /* 0x0000000502007986 */ /* 0x000fe2000c101912 */
[----:B------:R-:W-:Y:S05]  /*0ac0*/  EXIT ;  /* 0x000000000000794d */ /* 0x000fea0003800000 */
.L_x_12:
[----:B------:R-:W-:-:S00]  /*0ad0*/  BRA `(.L_x_12) ;  /* 0xfffffffc00fc7947 */ /* 0x000fc0000383ffff */
[----:B------:R-:W-:-:S00]  /*0ae0*/  NOP ;  /* 0x0000000000007918 */ /* 0x000fc00000000000 */
        /* <DEDUP_REMOVED lines=9> */
.L_x_13:


//--------------------- .nv.shared._Z10ConvKernelPKfPfmm --------------------------
	.section	.nv.shared._Z10ConvKernelPKfPfmm,"aw",@nobits
	.sectionflags	@""
	.align	16
	.zero		1024


//--------------------- .nv.shared.reserved.0     --------------------------
	.section	.nv.shared.reserved.0,"aw",@nobits
	.weak		__nv_reservedSMEM_offset_0_alias
	.size		__nv_reservedSMEM_offset_0_alias, 0, 64
	.other		__nv_reservedSMEM_offset_0_alias,@"STO_CUDA_RESERVED_SHARED STV_DEFAULT"
__nv_reservedSMEM_offset_0_alias:
	.zero		0
	.zero		64


//--------------------- .nv.constant0._Z10ConvKernelPKfPfmm --------------------------
	.section	.nv.constant0._Z10ConvKernelPKfPfmm,"a",@progbits
	.sectionflags	@""
	.align	4
.nv.constant0._Z10ConvKernelPKfPfmm:
	.zero		928


//--------------------- SYMBOLS --------------------------

	.type		.nv.reservedSmem.offset0,@object
	.size		.nv.reservedSmem.offset0,0x4
	.type		.nv.reservedSmem.cap,@object
	.size		.nv.reservedSmem.cap,0x4
